//
// Generated by NVIDIA NVVM Compiler
//
// Compiler Build ID: CL-36424714
// Cuda compilation tools, release 13.0, V13.0.88
// Based on NVVM 20.0.0
//

.version 9.0
.target sm_100
.address_size 64

	// .globl	_Z6matmulPdS_S_iii

.visible .entry _Z6matmulPdS_S_iii(
	.param .u64 .ptr .align 1 _Z6matmulPdS_S_iii_param_0,
	.param .u64 .ptr .align 1 _Z6matmulPdS_S_iii_param_1,
	.param .u64 .ptr .align 1 _Z6matmulPdS_S_iii_param_2,
	.param .u32 _Z6matmulPdS_S_iii_param_3,
	.param .u32 _Z6matmulPdS_S_iii_param_4,
	.param .u32 _Z6matmulPdS_S_iii_param_5
)
{
	.reg .pred 	%p<11>;
	.reg .b32 	%r<43>;
	.reg .b64 	%rd<39>;
	.reg .b64 	%fd<68>;

	ld.param.u64 	%rd4, [_Z6matmulPdS_S_iii_param_0];
	ld.param.u64 	%rd5, [_Z6matmulPdS_S_iii_param_1];
	ld.param.u64 	%rd3, [_Z6matmulPdS_S_iii_param_2];
	ld.param.u32 	%r20, [_Z6matmulPdS_S_iii_param_3];
	ld.param.u32 	%r18, [_Z6matmulPdS_S_iii_param_4];
	ld.param.u32 	%r19, [_Z6matmulPdS_S_iii_param_5];
	cvta.to.global.u64 	%rd1, %rd5;
	cvta.to.global.u64 	%rd2, %rd4;
	mov.u32 	%r21, %ctaid.x;
	mov.u32 	%r22, %ntid.x;
	mov.u32 	%r23, %tid.x;
	mad.lo.s32 	%r1, %r21, %r22, %r23;
	mul.lo.s32 	%r24, %r18, %r20;
	setp.gt.u32 	%p1, %r1, %r24;
	@%p1 bra 	$L__BB0_14;
	div.u32 	%r2, %r1, %r18;
	mul.lo.s32 	%r25, %r2, %r18;
	sub.s32 	%r3, %r1, %r25;
	setp.lt.s32 	%p2, %r19, 1;
	mov.f64 	%fd67, 0d0000000000000000;
	@%p2 bra 	$L__BB0_13;
	mul.lo.s32 	%r4, %r2, %r19;
	and.b32  	%r5, %r19, 7;
	setp.lt.u32 	%p3, %r19, 8;
	mov.f64 	%fd67, 0d0000000000000000;
	mov.b32 	%r41, 0;
	@%p3 bra 	$L__BB0_5;
	and.b32  	%r41, %r19, 2147483640;
	neg.s32 	%r38, %r41;
	mov.f64 	%fd67, 0d0000000000000000;
	mov.b32 	%r39, 0;
	mul.wide.s32 	%rd10, %r18, 8;
$L__BB0_4:
	.pragma "nounroll";
	add.s32 	%r28, %r39, %r4;
	mul.wide.s32 	%rd6, %r28, 8;
	add.s64 	%rd7, %rd2, %rd6;
	ld.global.f64 	%fd17, [%rd7];
	mad.lo.s32 	%r29, %r39, %r18, %r3;
	mul.wide.s32 	%rd8, %r29, 8;
	add.s64 	%rd9, %rd1, %rd8;
	ld.global.f64 	%fd18, [%rd9];
	fma.rn.f64 	%fd19, %fd17, %fd18, %fd67;
	ld.global.f64 	%fd20, [%rd7+8];
	add.s64 	%rd11, %rd9, %rd10;
	ld.global.f64 	%fd21, [%rd11];
	fma.rn.f64 	%fd22, %fd20, %fd21, %fd19;
	ld.global.f64 	%fd23, [%rd7+16];
	add.s64 	%rd12, %rd11, %rd10;
	ld.global.f64 	%fd24, [%rd12];
	fma.rn.f64 	%fd25, %fd23, %fd24, %fd22;
	ld.global.f64 	%fd26, [%rd7+24];
	add.s64 	%rd13, %rd12, %rd10;
	ld.global.f64 	%fd27, [%rd13];
	fma.rn.f64 	%fd28, %fd26, %fd27, %fd25;
	ld.global.f64 	%fd29, [%rd7+32];
	add.s64 	%rd14, %rd13, %rd10;
	ld.global.f64 	%fd30, [%rd14];
	fma.rn.f64 	%fd31, %fd29, %fd30, %fd28;
	ld.global.f64 	%fd32, [%rd7+40];
	add.s64 	%rd15, %rd14, %rd10;
	ld.global.f64 	%fd33, [%rd15];
	fma.rn.f64 	%fd34, %fd32, %fd33, %fd31;
	ld.global.f64 	%fd35, [%rd7+48];
	add.s64 	%rd16, %rd15, %rd10;
	ld.global.f64 	%fd36, [%rd16];
	fma.rn.f64 	%fd37, %fd35, %fd36, %fd34;
	ld.global.f64 	%fd38, [%rd7+56];
	add.s64 	%rd17, %rd16, %rd10;
	ld.global.f64 	%fd39, [%rd17];
	fma.rn.f64 	%fd67, %fd38, %fd39, %fd37;
	add.s32 	%r39, %r39, 8;
	add.s32 	%r38, %r38, 8;
	setp.ne.s32 	%p4, %r38, 0;
	@%p4 bra 	$L__BB0_4;
$L__BB0_5:
	setp.eq.s32 	%p5, %r5, 0;
	@%p5 bra 	$L__BB0_13;
	and.b32  	%r13, %r19, 3;
	setp.lt.u32 	%p6, %r5, 4;
	@%p6 bra 	$L__BB0_8;
	add.s32 	%r30, %r41, %r4;
	mul.wide.s32 	%rd18, %r30, 8;
	add.s64 	%rd19, %rd2, %rd18;
	ld.global.f64 	%fd41, [%rd19];
	mad.lo.s32 	%r31, %r41, %r18, %r3;
	mul.wide.s32 	%rd20, %r31, 8;
	add.s64 	%rd21, %rd1, %rd20;
	ld.global.f64 	%fd42, [%rd21];
	fma.rn.f64 	%fd43, %fd41, %fd42, %fd67;
	ld.global.f64 	%fd44, [%rd19+8];
	mul.wide.s32 	%rd22, %r18, 8;
	add.s64 	%rd23, %rd21, %rd22;
	ld.global.f64 	%fd45, [%rd23];
	fma.rn.f64 	%fd46, %fd44, %fd45, %fd43;
	ld.global.f64 	%fd47, [%rd19+16];
	add.s64 	%rd24, %rd23, %rd22;
	ld.global.f64 	%fd48, [%rd24];
	fma.rn.f64 	%fd49, %fd47, %fd48, %fd46;
	ld.global.f64 	%fd50, [%rd19+24];
	add.s64 	%rd25, %rd24, %rd22;
	ld.global.f64 	%fd51, [%rd25];
	fma.rn.f64 	%fd67, %fd50, %fd51, %fd49;
	add.s32 	%r41, %r41, 4;
$L__BB0_8:
	setp.eq.s32 	%p7, %r13, 0;
	@%p7 bra 	$L__BB0_13;
	setp.eq.s32 	%p8, %r13, 1;
	@%p8 bra 	$L__BB0_11;
	add.s32 	%r32, %r41, %r4;
	mul.wide.s32 	%rd26, %r32, 8;
	add.s64 	%rd27, %rd2, %rd26;
	ld.global.f64 	%fd53, [%rd27];
	mad.lo.s32 	%r33, %r41, %r18, %r3;
	mul.wide.s32 	%rd28, %r33, 8;
	add.s64 	%rd29, %rd1, %rd28;
	ld.global.f64 	%fd54, [%rd29];
	fma.rn.f64 	%fd55, %fd53, %fd54, %fd67;
	ld.global.f64 	%fd56, [%rd27+8];
	mul.wide.s32 	%rd30, %r18, 8;
	add.s64 	%rd31, %rd29, %rd30;
	ld.global.f64 	%fd57, [%rd31];
	fma.rn.f64 	%fd67, %fd56, %fd57, %fd55;
	add.s32 	%r41, %r41, 2;
$L__BB0_11:
	and.b32  	%r34, %r19, 1;
	setp.eq.b32 	%p9, %r34, 1;
	not.pred 	%p10, %p9;
	@%p10 bra 	$L__BB0_13;
	add.s32 	%r35, %r41, %r4;
	mul.wide.s32 	%rd32, %r35, 8;
	add.s64 	%rd33, %rd2, %rd32;
	ld.global.f64 	%fd58, [%rd33];
	mad.lo.s32 	%r36, %r41, %r18, %r3;
	mul.wide.s32 	%rd34, %r36, 8;
	add.s64 	%rd35, %rd1, %rd34;
	ld.global.f64 	%fd59, [%rd35];
	fma.rn.f64 	%fd67, %fd58, %fd59, %fd67;
$L__BB0_13:
	mad.lo.s32 	%r37, %r2, %r18, %r3;
	cvta.to.global.u64 	%rd36, %rd3;
	mul.wide.s32 	%rd37, %r37, 8;
	add.s64 	%rd38, %rd36, %rd37;
	st.global.f64 	[%rd38], %fd67;
$L__BB0_14:
	ret;

}


// ===== COMPILED SASS (sm_100) =====

	.target	sm_100

	.elftype	@"ET_EXEC"


//--------------------- .note.nv.tkinfo           --------------------------
	.section	.note.nv.tkinfo,"",@"SHT_NOTE"
	.sectionflags	@"SHF_NOTE_NV_TKINFO"
	.tkinfo
        /*0018*/ 	.word	0x00000002
        /*0030*/ 	.string	""
        /*0030*/ 	.string	"ptxas"
        /*0030*/ 	.string	"Cuda compilation tools, release 13.0, V13.0.88"
        /*0030*/ 	.string	"Build cuda_13.0.r13.0/compiler.36424714_0"
        /*0030*/ 	.string	"-arch sm_100 -m 64 "



//--------------------- .note.nv.cuinfo           --------------------------
	.section	.note.nv.cuinfo,"",@"SHT_NOTE"
	.sectionflags	@"SHF_NOTE_NV_CUINFO"
        /*0018*/ 	.short	0x0002
        /*001a*/ 	.short	0x0064
        /*001c*/ 	.short	0x0082
	.zero		2


//--------------------- .nv.info                  --------------------------
	.section	.nv.info,"",@"SHT_CUDA_INFO"
	.align	4


	//----- nvinfo : EIATTR_REGCOUNT
	.align		4
        /*0000*/ 	.byte	0x04, 0x2f
        /*0002*/ 	.short	(.L_1 - .L_0)
	.align		4
.L_0:
        /*0004*/ 	.word	index@(_Z6matmulPdS_S_iii)
        /*0008*/ 	.word	0x00000020


	//----- nvinfo : EIATTR_FRAME_SIZE
	.align		4
.L_1:
        /*000c*/ 	.byte	0x04, 0x11
        /*000e*/ 	.short	(.L_3 - .L_2)
	.align		4
.L_2:
        /*0010*/ 	.word	index@(_Z6matmulPdS_S_iii)
        /*0014*/ 	.word	0x00000000


	//----- nvinfo : EIATTR_MIN_STACK_SIZE
	.align		4
.L_3:
        /*0018*/ 	.byte	0x04, 0x12
        /*001a*/ 	.short	(.L_5 - .L_4)
	.align		4
.L_4:
        /*001c*/ 	.word	index@(_Z6matmulPdS_S_iii)
        /*0020*/ 	.word	0x00000000
.L_5:


//--------------------- .nv.compat                --------------------------
	.section	.nv.compat,"",@"SHT_CUDA_COMPAT_INFO"
	.align	4
        /*0000*/ 	.byte	0x02, 0x09, 0x00, 0x00, 0x02, 0x02, 0x01, 0x00, 0x02, 0x05, 0x05, 0x00, 0x03, 0x07, 0x01, 0x01
        /*0010*/ 	.byte	0x02, 0x03, 0x00, 0x00, 0x02, 0x06, 0x01, 0x00, 0x04, 0x0b, 0x08, 0x00, 0x01, 0x00, 0x00, 0x00
        /*0020*/ 	.byte	0x00, 0x00, 0x00, 0x00


//--------------------- .nv.info._Z6matmulPdS_S_iii --------------------------
	.section	.nv.info._Z6matmulPdS_S_iii,"",@"SHT_CUDA_INFO"
	.sectionflags	@""
	.align	4


	//----- nvinfo : EIATTR_CUDA_API_VERSION
	.align		4
        /*0000*/ 	.byte	0x04, 0x37
        /*0002*/ 	.short	(.L_7 - .L_6)
.L_6:
        /*0004*/ 	.word	0x00000082


	//----- nvinfo : EIATTR_KPARAM_INFO
	.align		4
.L_7:
        /*0008*/ 	.byte	0x04, 0x17
        /*000a*/ 	.short	(.L_9 - .L_8)
.L_8:
        /*000c*/ 	.word	0x00000000
        /*0010*/ 	.short	0x0005
        /*0012*/ 	.short	0x0020
        /*0014*/ 	.byte	0x00, 0xf0, 0x11, 0x00


	//----- nvinfo : EIATTR_KPARAM_INFO
	.align		4
.L_9:
        /*0018*/ 	.byte	0x04, 0x17
        /*001a*/ 	.short	(.L_11 - .L_10)
.L_10:
        /*001c*/ 	.word	0x00000000
        /*0020*/ 	.short	0x0004
        /*0022*/ 	.short	0x001c
        /*0024*/ 	.byte	0x00, 0xf0, 0x11, 0x00


	//----- nvinfo : EIATTR_KPARAM_INFO
	.align		4
.L_11:
        /*0028*/ 	.byte	0x04, 0x17
        /*002a*/ 	.short	(.L_13 - .L_12)
.L_12:
        /*002c*/ 	.word	0x00000000
        /*0030*/ 	.short	0x0003
        /*0032*/ 	.short	0x0018
        /*0034*/ 	.byte	0x00, 0xf0, 0x11, 0x00


	//----- nvinfo : EIATTR_KPARAM_INFO
	.align		4
.L_13:
        /*0038*/ 	.byte	0x04, 0x17
        /*003a*/ 	.short	(.L_15 - .L_14)
.L_14:
        /*003c*/ 	.word	0x00000000
        /*0040*/ 	.short	0x0002
        /*0042*/ 	.short	0x0010
        /*0044*/ 	.byte	0x00, 0xf5, 0x21, 0x00


	//----- nvinfo : EIATTR_KPARAM_INFO
	.align		4
.L_15:
        /*0048*/ 	.byte	0x04, 0x17
        /*004a*/ 	.short	(.L_17 - .L_16)
.L_16:
        /*004c*/ 	.word	0x00000000
        /*0050*/ 	.short	0x0001
        /*0052*/ 	.short	0x0008
        /*0054*/ 	.byte	0x00, 0xf5, 0x21, 0x00


	//----- nvinfo : EIATTR_KPARAM_INFO
	.align		4
.L_17:
        /*0058*/ 	.byte	0x04, 0x17
        /*005a*/ 	.short	(.L_19 - .L_18)
.L_18:
        /*005c*/ 	.word	0x00000000
        /*0060*/ 	.short	0x0000
        /*0062*/ 	.short	0x0000
        /*0064*/ 	.byte	0x00, 0xf5, 0x21, 0x00


	//----- nvinfo : EIATTR_SPARSE_MMA_MASK
	.align		4
.L_19:
        /*0068*/ 	.byte	0x03, 0x50
        /*006a*/ 	.short	0x0000


	//----- nvinfo : EIATTR_MAXREG_COUNT
	.align		4
        /*006c*/ 	.byte	0x03, 0x1b
        /*006e*/ 	.short	0x00ff


	//----- nvinfo : EIATTR_MERCURY_ISA_VERSION
	.align		4
        /*0070*/ 	.byte	0x03, 0x5f
        /*0072*/ 	.short	0x0101


	//----- nvinfo : EIATTR_VRC_CTA_INIT_COUNT
	.align		4
        /*0074*/ 	.byte	0x02, 0x4a
	.zero		1
	.zero		1


	//----- nvinfo : EIATTR_EXIT_INSTR_OFFSETS
	.align		4
        /*0078*/ 	.byte	0x04, 0x1c
        /*007a*/ 	.short	(.L_21 - .L_20)


	//   ....[0]....
.L_20:
        /*007c*/ 	.word	0x00000080


	//   ....[1]....
        /*0080*/ 	.word	0x000008f0


	//----- nvinfo : EIATTR_CBANK_PARAM_SIZE
	.align		4
.L_21:
        /*0084*/ 	.byte	0x03, 0x19
        /*0086*/ 	.short	0x0024


	//----- nvinfo : EIATTR_PARAM_CBANK
	.align		4
        /*0088*/ 	.byte	0x04, 0x0a
        /*008a*/ 	.short	(.L_23 - .L_22)
	.align		4
.L_22:
        /*008c*/ 	.word	index@(.nv.constant0._Z6matmulPdS_S_iii)
        /*0090*/ 	.short	0x0380
        /*0092*/ 	.short	0x0024


	//----- nvinfo : EIATTR_SW_WAR
	.align		4
.L_23:
        /*0094*/ 	.byte	0x04, 0x36
        /*0096*/ 	.short	(.L_25 - .L_24)
.L_24:
        /*0098*/ 	.word	0x00000008
.L_25:


//--------------------- .nv.callgraph             --------------------------
	.section	.nv.callgraph,"",@"SHT_CUDA_CALLGRAPH"
	.align	4
	.sectionentsize	8
	.align		4
        /*0000*/ 	.word	0x00000000
	.align		4
        /*0004*/ 	.word	0xffffffff
	.align		4
        /*0008*/ 	.word	0x00000000
	.align		4
        /*000c*/ 	.word	0xfffffffe
	.align		4
        /*0010*/ 	.word	0x00000000
	.align		4
        /*0014*/ 	.word	0xfffffffd
	.align		4
        /*0018*/ 	.word	0x00000000
	.align		4
        /*001c*/ 	.word	0xfffffffc


//--------------------- .text._Z6matmulPdS_S_iii  --------------------------
	.section	.text._Z6matmulPdS_S_iii,"ax",@progbits
	.align	128
        .global         _Z6matmulPdS_S_iii
        .type           _Z6matmulPdS_S_iii,@function
        .size           _Z6matmulPdS_S_iii,(.L_x_5 - _Z6matmulPdS_S_iii)
        .other          _Z6matmulPdS_S_iii,@"STO_CUDA_ENTRY STV_DEFAULT"
_Z6matmulPdS_S_iii:
.text._Z6matmulPdS_S_iii:
[----:B------:R-:W-:Y:S01]  /*0000*/  LDC R1, c[0x0][0x37c] ;  /* 0x0000df00ff017b82 */ /* 0x000fe20000000800 */
[----:B------:R-:W0:Y:S07]  /*0010*/  S2R R5, SR_TID.X ;  /* 0x0000000000057919 */ /* 0x000e2e0000002100 */
[----:B------:R-:W0:Y:S08]  /*0020*/  S2UR UR4, SR_CTAID.X ;  /* 0x00000000000479c3 */ /* 0x000e300000002500 */
[----:B------:R-:W0:Y:S08]  /*0030*/  LDC R6, c[0x0][0x360] ;  /* 0x0000d800ff067b82 */ /* 0x000e300000000800 */
[----:B------:R-:W1:Y:S01]  /*0040*/  LDC.64 R2, c[0x0][0x398] ;  /* 0x0000e600ff027b82 */ /* 0x000e620000000a00 */
[----:B0-----:R-:W-:-:S02]  /*0050*/  IMAD R6, R6, UR4, R5 ;  /* 0x0000000406067c24 */ /* 0x001fc4000f8e0205 */
[----:B-1----:R-:W-:-:S05]  /*0060*/  IMAD R5, R3, R2, RZ ;  /* 0x0000000203057224 */ /* 0x002fca00078e02ff */
[----:B------:R-:W-:-:S13]  /*0070*/  ISETP.GT.U32.AND P0, PT, R6, R5, PT ;  /* 0x000000050600720c */ /* 0x000fda0003f04070 */
[----:B------:R-:W-:Y:S05]  /*0080*/  @P0 EXIT ;  /* 0x000000000000094d */ /* 0x000fea0003800000 */
[----:B------:R-:W0:Y:S01]  /*0090*/  I2F.U32.RP R2, R3 ;  /* 0x0000000300027306 */ /* 0x000e220000209000 */
[----:B------:R-:W-:Y:S01]  /*00a0*/  ISETP.NE.U32.AND P2, PT, R3, RZ, PT ;  /* 0x000000ff0300720c */ /* 0x000fe20003f45070 */
[----:B------:R-:W1:Y:S01]  /*00b0*/  LDCU.64 UR6, c[0x0][0x358] ;  /* 0x00006b00ff0677ac */ /* 0x000e620008000a00 */
[----:B------:R-:W-:-:S05]  /*00c0*/  CS2R R16, SRZ ;  /* 0x0000000000107805 */ /* 0x000fca000001ff00 */
[----:B0-----:R-:W0:Y:S02]  /*00d0*/  MUFU.RCP R2, R2 ;  /* 0x0000000200027308 */ /* 0x001e240000001000 */
[----:B0-----:R-:W-:-:S06]  /*00e0*/  IADD3 R4, PT, PT, R2, 0xffffffe, RZ ;  /* 0x0ffffffe02047810 */ /* 0x001fcc0007ffe0ff */
[----:B------:R0:W2:Y:S02]  /*00f0*/  F2I.FTZ.U32.TRUNC.NTZ R5, R4 ;  /* 0x0000000400057305 */ /* 0x0000a4000021f000 */
[----:B0-----:R-:W-:Y:S01]  /*0100*/  HFMA2 R4, -RZ, RZ, 0, 0 ;  /* 0x00000000ff047431 */ /* 0x001fe200000001ff */
[----:B--2---:R-:W-:-:S05]  /*0110*/  IADD3 R0, PT, PT, RZ, -R5, RZ ;  /* 0x80000005ff007210 */ /* 0x004fca0007ffe0ff */
[----:B------:R-:W-:-:S04]  /*0120*/  IMAD R7, R0, R3, RZ ;  /* 0x0000000300077224 */ /* 0x000fc800078e02ff */
[----:B------:R-:W-:-:S06]  /*0130*/  IMAD.HI.U32 R5, R5, R7, R4 ;  /* 0x0000000705057227 */ /* 0x000fcc00078e0004 */
[----:B------:R-:W-:Y:S02]  /*0140*/  IMAD.HI.U32 R0, R5, R6, RZ ;  /* 0x0000000605007227 */ /* 0x000fe400078e00ff */
[----:B------:R-:W0:Y:S03]  /*0150*/  LDC R5, c[0x0][0x3a0] ;  /* 0x0000e800ff057b82 */ /* 0x000e260000000800 */
[----:B------:R-:W-:-:S05]  /*0160*/  IADD3 R8, PT, PT, -R0, RZ, RZ ;  /* 0x000000ff00087210 */ /* 0x000fca0007ffe1ff */
[----:B------:R-:W-:-:S05]  /*0170*/  IMAD R8, R3, R8, R6 ;  /* 0x0000000803087224 */ /* 0x000fca00078e0206 */
[----:B------:R-:W-:-:S13]  /*0180*/  ISETP.GE.U32.AND P0, PT, R8, R3, PT ;  /* 0x000000030800720c */ /* 0x000fda0003f06070 */
[-C--:B------:R-:W-:Y:S02]  /*0190*/  @P0 IADD3 R8, PT, PT, R8, -R3.reuse, RZ ;  /* 0x8000000308080210 */ /* 0x080fe40007ffe0ff */
[----:B------:R-:W-:Y:S02]  /*01a0*/  @P0 IADD3 R0, PT, PT, R0, 0x1, RZ ;  /* 0x0000000100000810 */ /* 0x000fe40007ffe0ff */
[----:B------:R-:W-:Y:S02]  /*01b0*/  ISETP.GE.U32.AND P1, PT, R8, R3, PT ;  /* 0x000000030800720c */ /* 0x000fe40003f26070 */
[----:B0-----:R-:W-:-:S11]  /*01c0*/  ISETP.GE.AND P0, PT, R5, 0x1, PT ;  /* 0x000000010500780c */ /* 0x001fd60003f06270 */
[----:B------:R-:W-:Y:S02]  /*01d0*/  @P1 IADD3 R0, PT, PT, R0, 0x1, RZ ;  /* 0x0000000100001810 */ /* 0x000fe40007ffe0ff */
[----:B------:R-:W-:-:S04]  /*01e0*/  @!P2 LOP3.LUT R0, RZ, R3, RZ, 0x33, !PT ;  /* 0x00000003ff00a212 */ /* 0x000fc800078e33ff */
[----:B------:R-:W-:-:S05]  /*01f0*/  IADD3 R2, PT, PT, -R0, RZ, RZ ;  /* 0x000000ff00027210 */ /* 0x000fca0007ffe1ff */
[----:B------:R-:W-:Y:S01]  /*0200*/  IMAD R2, R3, R2, R6 ;  /* 0x0000000203027224 */ /* 0x000fe200078e0206 */
[----:B-1----:R-:W-:Y:S06]  /*0210*/  @!P0 BRA `(.L_x_0) ;  /* 0x0000000400a48947 */ /* 0x002fec0003800000 */
[C---:B------:R-:W-:Y:S02]  /*0220*/  ISETP.GE.U32.AND P0, PT, R5.reuse, 0x8, PT ;  /* 0x000000080500780c */ /* 0x040fe40003f06070 */
[----:B------:R-:W-:Y:S02]  /*0230*/  CS2R R16, SRZ ;  /* 0x0000000000107805 */ /* 0x000fe4000001ff00 */
[----:B------:R-:W-:Y:S02]  /*0240*/  LOP3.LUT R26, R5, 0x7, RZ, 0xc0, !PT ;  /* 0x00000007051a7812 */ /* 0x000fe400078ec0ff */
[----:B------:R-:W-:Y:S02]  /*0250*/  MOV R27, RZ ;  /* 0x000000ff001b7202 */ /* 0x000fe40000000f00 */
[----:B------:R-:W-:-:S05]  /*0260*/  ISETP.NE.AND P1, PT, R26, RZ, PT ;  /* 0x000000ff1a00720c */ /* 0x000fca0003f25270 */
[----:B------:R-:W-:Y:S08]  /*0270*/  @!P0 BRA `(.L_x_1) ;  /* 0x0000000000b48947 */ /* 0x000ff00003800000 */
[----:B------:R-:W-:Y:S02]  /*0280*/  LOP3.LUT R27, R5, 0x7ffffff8, RZ, 0xc0, !PT ;  /* 0x7ffffff8051b7812 */ /* 0x000fe400078ec0ff */
[----:B------:R-:W-:Y:S01]  /*0290*/  CS2R R16, SRZ ;  /* 0x0000000000107805 */ /* 0x000fe2000001ff00 */
[----:B------:R-:W-:Y:S01]  /*02a0*/  UMOV UR4, URZ ;  /* 0x000000ff00047c82 */ /* 0x000fe20008000000 */
[----:B------:R-:W-:-:S07]  /*02b0*/  IADD3 R4, PT, PT, -R27, RZ, RZ ;  /* 0x000000ff1b047210 */ /* 0x000fce0007ffe1ff */
.L_x_2:
[----:B------:R-:W0:Y:S01]  /*02c0*/  LDC.64 R24, c[0x0][0x380] ;  /* 0x0000e000ff187b82 */ /* 0x000e220000000a00 */
[----:B------:R-:W-:Y:S02]  /*02d0*/  IMAD R7, R0, R5, UR4 ;  /* 0x0000000400077e24 */ /* 0x000fe4000f8e0205 */
[----:B------:R-:W-:-:S05]  /*02e0*/  IMAD R9, R3, UR4, R2 ;  /* 0x0000000403097c24 */ /* 0x000fca000f8e0202 */
[----:B------:R-:W1:Y:S01]  /*02f0*/  LDC.64 R20, c[0x0][0x388] ;  /* 0x0000e200ff147b82 */ /* 0x000e620000000a00 */
[----:B0-----:R-:W-:-:S05]  /*0300*/  IMAD.WIDE R24, R7, 0x8, R24 ;  /* 0x0000000807187825 */ /* 0x001fca00078e0218 */
[----:B------:R-:W2:Y:S01]  /*0310*/  LDG.E.64 R14, desc[UR6][R24.64] ;  /* 0x00000006180e7981 */ /* 0x000ea2000c1e1b00 */
[----:B-1----:R-:W-:-:S03]  /*0320*/  IMAD.WIDE R20, R9, 0x8, R20 ;  /* 0x0000000809147825 */ /* 0x002fc600078e0214 */
[----:B------:R-:W3:Y:S04]  /*0330*/  LDG.E.64 R6, desc[UR6][R24.64+0x8] ;  /* 0x0000080618067981 */ /* 0x000ee8000c1e1b00 */
[----:B------:R-:W2:Y:S01]  /*0340*/  LDG.E.64 R8, desc[UR6][R20.64] ;  /* 0x0000000614087981 */ /* 0x000ea2000c1e1b00 */
[----:B------:R-:W-:-:S03]  /*0350*/  IMAD.WIDE R28, R3, 0x8, R20 ;  /* 0x00000008031c7825 */ /* 0x000fc600078e0214 */
[----:B------:R-:W4:Y:S04]  /*0360*/  LDG.E.64 R10, desc[UR6][R24.64+0x10] ;  /* 0x00001006180a7981 */ /* 0x000f28000c1e1b00 */
[----:B------:R-:W3:Y:S01]  /*0370*/  LDG.E.64 R12, desc[UR6][R28.64] ;  /* 0x000000061c0c7981 */ /* 0x000ee2000c1e1b00 */
[----:B------:R-:W-:-:S05]  /*0380*/  IMAD.WIDE R22, R3, 0x8, R28 ;  /* 0x0000000803167825 */ /* 0x000fca00078e021c */
[----:B------:R0:W4:Y:S02]  /*0390*/  LDG.E.64 R18, desc[UR6][R22.64] ;  /* 0x0000000616127981 */ /* 0x000124000c1e1b00 */
[C---:B0-----:R-:W-:Y:S01]  /*03a0*/  IMAD.WIDE R22, R3.reuse, 0x8, R22 ;  /* 0x0000000803167825 */ /* 0x041fe200078e0216 */
[----:B--2---:R-:W-:Y:S01]  /*03b0*/  DFMA R8, R14, R8, R16 ;  /* 0x000000080e08722b */ /* 0x004fe20000000010 */
[----:B------:R-:W2:Y:S04]  /*03c0*/  LDG.E.64 R16, desc[UR6][R24.64+0x18] ;  /* 0x0000180618107981 */ /* 0x000ea8000c1e1b00 */
[----:B------:R-:W2:Y:S01]  /*03d0*/  LDG.E.64 R14, desc[UR6][R22.64] ;  /* 0x00000006160e7981 */ /* 0x000ea2000c1e1b00 */
[C---:B------:R-:W-:Y:S02]  /*03e0*/  IMAD.WIDE R20, R3.reuse, 0x8, R22 ;  /* 0x0000000803147825 */ /* 0x040fe400078e0216 */
[----:B---3--:R-:W-:Y:S01]  /*03f0*/  DFMA R12, R6, R12, R8 ;  /* 0x0000000c060c722b */ /* 0x008fe20000000008 */
[----:B------:R-:W3:Y:S04]  /*0400*/  LDG.E.64 R6, desc[UR6][R24.64+0x20] ;  /* 0x0000200618067981 */ /* 0x000ee8000c1e1b00 */
[----:B------:R-:W3:Y:S01]  /*0410*/  LDG.E.64 R8, desc[UR6][R20.64] ;  /* 0x0000000614087981 */ /* 0x000ee2000c1e1b00 */
[----:B------:R-:W-:-:S02]  /*0420*/  IMAD.WIDE R28, R3, 0x8, R20 ;  /* 0x00000008031c7825 */ /* 0x000fc400078e0214 */
[----:B----4-:R-:W-:Y:S01]  /*0430*/  DFMA R18, R10, R18, R12 ;  /* 0x000000120a12722b */ /* 0x010fe2000000000c */
[----:B------:R-:W4:Y:S04]  /*0440*/  LDG.E.64 R10, desc[UR6][R24.64+0x28] ;  /* 0x00002806180a7981 */ /* 0x000f28000c1e1b00 */
[----:B------:R0:W4:Y:S04]  /*0450*/  LDG.E.64 R12, desc[UR6][R28.64] ;  /* 0x000000061c0c7981 */ /* 0x000128000c1e1b00 */
[----:B------:R-:W5:Y:S01]  /*0460*/  LDG.E.64 R22, desc[UR6][R24.64+0x38] ;  /* 0x0000380618167981 */ /* 0x000f62000c1e1b00 */
[----:B0-----:R-:W-:-:S04]  /*0470*/  IMAD.WIDE R28, R3, 0x8, R28 ;  /* 0x00000008031c7825 */ /* 0x001fc800078e021c */
[----:B------:R-:W-:-:S06]  /*0480*/  IMAD.WIDE R20, R3, 0x8, R28 ;  /* 0x0000000803147825 */ /* 0x000fcc00078e021c */
[----:B------:R-:W5:Y:S01]  /*0490*/  LDG.E.64 R20, desc[UR6][R20.64] ;  /* 0x0000000614147981 */ /* 0x000f62000c1e1b00 */
[----:B--2---:R-:W-:-:S03]  /*04a0*/  DFMA R14, R16, R14, R18 ;  /* 0x0000000e100e722b */ /* 0x004fc60000000012 */
[----:B------:R-:W2:Y:S04]  /*04b0*/  LDG.E.64 R16, desc[UR6][R24.64+0x30] ;  /* 0x0000300618107981 */ /* 0x000ea8000c1e1b00 */
[----:B------:R-:W2:Y:S01]  /*04c0*/  LDG.E.64 R18, desc[UR6][R28.64] ;  /* 0x000000061c127981 */ /* 0x000ea2000c1e1b00 */
[----:B---3--:R-:W-:Y:S01]  /*04d0*/  DFMA R6, R6, R8, R14 ;  /* 0x000000080606722b */ /* 0x008fe2000000000e */
[----:B------:R-:W-:-:S04]  /*04e0*/  IADD3 R4, PT, PT, R4, 0x8, RZ ;  /* 0x0000000804047810 */ /* 0x000fc80007ffe0ff */
[----:B------:R-:W-:-:S03]  /*04f0*/  ISETP.NE.AND P0, PT, R4, RZ, PT ;  /* 0x000000ff0400720c */ /* 0x000fc60003f05270 */
[----:B----4-:R-:W-:Y:S01]  /*0500*/  DFMA R6, R10, R12, R6 ;  /* 0x0000000c0a06722b */ /* 0x010fe20000000006 */
[----:B------:R-:W-:-:S07]  /*0510*/  UIADD3 UR4, UPT, UPT, UR4, 0x8, URZ ;  /* 0x0000000804047890 */ /* 0x000fce000fffe0ff */
[----:B--2---:R-:W-:-:S08]  /*0520*/  DFMA R16, R16, R18, R6 ;  /* 0x000000121010722b */ /* 0x004fd00000000006 */
[----:B-----5:R-:W-:Y:S01]  /*0530*/  DFMA R16, R22, R20, R16 ;  /* 0x000000141610722b */ /* 0x020fe20000000010 */
[----:B------:R-:W-:Y:S10]  /*0540*/  @P0 BRA `(.L_x_2) ;  /* 0xfffffffc005c0947 */ /* 0x000ff4000383ffff */
.L_x_1:
[----:B------:R-:W-:Y:S05]  /*0550*/  @!P1 BRA `(.L_x_0) ;  /* 0x0000000000d49947 */ /* 0x000fea0003800000 */
[----:B------:R-:W-:Y:S02]  /*0560*/  ISETP.GE.U32.AND P0, PT, R26, 0x4, PT ;  /* 0x000000041a00780c */ /* 0x000fe40003f06070 */
[----:B------:R-:W-:-:S04]  /*0570*/  LOP3.LUT R4, R5, 0x3, RZ, 0xc0, !PT ;  /* 0x0000000305047812 */ /* 0x000fc800078ec0ff */
[----:B------:R-:W-:-:S07]  /*0580*/  ISETP.NE.AND P1, PT, R4, RZ, PT ;  /* 0x000000ff0400720c */ /* 0x000fce0003f25270 */
[----:B------:R-:W-:Y:S06]  /*0590*/  @!P0 BRA `(.L_x_3) ;  /* 0x0000000000588947 */ /* 0x000fec0003800000 */
[----:B------:R-:W0:Y:S01]  /*05a0*/  LDC.64 R24, c[0x0][0x380] ;  /* 0x0000e000ff187b82 */ /* 0x000e220000000a00 */
[----:B------:R-:W-:Y:S02]  /*05b0*/  IMAD R7, R0, R5, R27 ;  /* 0x0000000500077224 */ /* 0x000fe400078e021b */
[----:B------:R-:W-:-:S05]  /*05c0*/  IMAD R9, R27, R3, R2 ;  /* 0x000000031b097224 */ /* 0x000fca00078e0202 */
        /* <DEDUP_REMOVED lines=8> */
[----:B------:R0:W5:Y:S04]  /*0650*/  LDG.E.64 R12, desc[UR6][R28.64] ;  /* 0x000000061c0c7981 */ /* 0x000168000c1e1b00 */
[----:B------:R-:W5:Y:S01]  /*0660*/  LDG.E.64 R10, desc[UR6][R24.64+0x8] ;  /* 0x00000806180a7981 */ /* 0x000f62000c1e1b00 */
[----:B0-----:R-:W-:-:S05]  /*0670*/  IMAD.WIDE R28, R3, 0x8, R28 ;  /* 0x00000008031c7825 */ /* 0x001fca00078e021c */
[----:B------:R-:W3:Y:S01]  /*0680*/  LDG.E.64 R18, desc[UR6][R28.64] ;  /* 0x000000061c127981 */ /* 0x000ee2000c1e1b00 */
[----:B------:R-:W-:-:S06]  /*0690*/  IMAD.WIDE R20, R3, 0x8, R28 ;  /* 0x0000000803147825 */ /* 0x000fcc00078e021c */
[----:B------:R-:W4:Y:S01]  /*06a0*/  LDG.E.64 R20, desc[UR6][R20.64] ;  /* 0x0000000614147981 */ /* 0x000f22000c1e1b00 */
[----:B------:R-:W-:Y:S01]  /*06b0*/  IADD3 R27, PT, PT, R27, 0x4, RZ ;  /* 0x000000041b1b7810 */ /* 0x000fe20007ffe0ff */
[----:B--2---:R-:W-:-:S08]  /*06c0*/  DFMA R6, R6, R8, R16 ;  /* 0x000000080606722b */ /* 0x004fd00000000010 */
[----:B-----5:R-:W-:-:S08]  /*06d0*/  DFMA R6, R10, R12, R6 ;  /* 0x0000000c0a06722b */ /* 0x020fd00000000006 */
[----:B---3--:R-:W-:-:S08]  /*06e0*/  DFMA R6, R14, R18, R6 ;  /* 0x000000120e06722b */ /* 0x008fd00000000006 */
[----:B----4-:R-:W-:-:S11]  /*06f0*/  DFMA R16, R22, R20, R6 ;  /* 0x000000141610722b */ /* 0x010fd60000000006 */
.L_x_3:
[----:B------:R-:W-:Y:S05]  /*0700*/  @!P1 BRA `(.L_x_0) ;  /* 0x0000000000689947 */ /* 0x000fea0003800000 */
[----:B------:R-:W0:Y:S01]  /*0710*/  LDC.64 R18, c[0x0][0x380] ;  /* 0x0000e000ff127b82 */ /* 0x000e220000000a00 */
[----:B------:R-:W-:Y:S02]  /*0720*/  ISETP.NE.AND P0, PT, R4, 0x1, PT ;  /* 0x000000010400780c */ /* 0x000fe40003f05270 */
[----:B------:R-:W-:-:S04]  /*0730*/  LOP3.LUT R4, R5, 0x1, RZ, 0xc0, !PT ;  /* 0x0000000105047812 */ /* 0x000fc800078ec0ff */
[----:B------:R-:W-:Y:S01]  /*0740*/  ISETP.NE.U32.AND P1, PT, R4, 0x1, PT ;  /* 0x000000010400780c */ /* 0x000fe20003f25070 */
[----:B------:R-:W1:Y:S06]  /*0750*/  LDC.64 R10, c[0x0][0x388] ;  /* 0x0000e200ff0a7b82 */ /* 0x000e6c0000000a00 */
[----:B------:R-:W-:Y:S02]  /*0760*/  @P0 IMAD R13, R0, R5, R27 ;  /* 0x00000005000d0224 */ /* 0x000fe400078e021b */
[----:B------:R-:W2:Y:S01]  /*0770*/  LDC.64 R6, c[0x0][0x380] ;  /* 0x0000e000ff067b82 */ /* 0x000ea20000000a00 */
[C---:B------:R-:W-:Y:S01]  /*0780*/  @P0 IMAD R21, R27.reuse, R3, R2 ;  /* 0x000000031b150224 */ /* 0x040fe200078e0202 */
[----:B------:R-:W-:-:S06]  /*0790*/  @P0 IADD3 R27, PT, PT, R27, 0x2, RZ ;  /* 0x000000021b1b0810 */ /* 0x000fcc0007ffe0ff */
[----:B------:R-:W3:Y:S01]  /*07a0*/  LDC.64 R8, c[0x0][0x388] ;  /* 0x0000e200ff087b82 */ /* 0x000ee20000000a00 */
[----:B0-----:R-:W-:-:S05]  /*07b0*/  @P0 IMAD.WIDE R18, R13, 0x8, R18 ;  /* 0x000000080d120825 */ /* 0x001fca00078e0212 */
[----:B------:R-:W4:Y:S01]  /*07c0*/  @P0 LDG.E.64 R12, desc[UR6][R18.64] ;  /* 0x00000006120c0981 */ /* 0x000f22000c1e1b00 */
[----:B-1----:R-:W-:-:S05]  /*07d0*/  @P0 IMAD.WIDE R20, R21, 0x8, R10 ;  /* 0x0000000815140825 */ /* 0x002fca00078e020a */
[----:B------:R-:W4:Y:S01]  /*07e0*/  @P0 LDG.E.64 R10, desc[UR6][R20.64] ;  /* 0x00000006140a0981 */ /* 0x000f22000c1e1b00 */
[----:B------:R-:W-:-:S04]  /*07f0*/  @P0 IMAD.WIDE R14, R3, 0x8, R20 ;  /* 0x00000008030e0825 */ /* 0x000fc800078e0214 */
[----:B------:R-:W-:Y:S02]  /*0800*/  @!P1 IMAD R23, R0, R5, R27 ;  /* 0x0000000500179224 */ /* 0x000fe400078e021b */
[----:B------:R-:W-:Y:S01]  /*0810*/  @!P1 IMAD R27, R27, R3, R2 ;  /* 0x000000031b1b9224 */ /* 0x000fe200078e0202 */
[----:B------:R-:W5:Y:S01]  /*0820*/  @P0 LDG.E.64 R4, desc[UR6][R18.64+0x8] ;  /* 0x0000080612040981 */ /* 0x000f62000c1e1b00 */
[----:B--2---:R-:W-:-:S03]  /*0830*/  @!P1 IMAD.WIDE R6, R23, 0x8, R6 ;  /* 0x0000000817069825 */ /* 0x004fc600078e0206 */
[----:B------:R-:W5:Y:S01]  /*0840*/  @P0 LDG.E.64 R14, desc[UR6][R14.64] ;  /* 0x000000060e0e0981 */ /* 0x000f62000c1e1b00 */
[----:B---3--:R-:W-:-:S03]  /*0850*/  @!P1 IMAD.WIDE R8, R27, 0x8, R8 ;  /* 0x000000081b089825 */ /* 0x008fc600078e0208 */
[----:B------:R-:W2:Y:S04]  /*0860*/  @!P1 LDG.E.64 R6, desc[UR6][R6.64] ;  /* 0x0000000606069981 */ /* 0x000ea8000c1e1b00 */
[----:B------:R-:W2:Y:S01]  /*0870*/  @!P1 LDG.E.64 R8, desc[UR6][R8.64] ;  /* 0x0000000608089981 */ /* 0x000ea2000c1e1b00 */
[----:B----4-:R-:W-:-:S08]  /*0880*/  @P0 DFMA R10, R12, R10, R16 ;  /* 0x0000000a0c0a022b */ /* 0x010fd00000000010 */
[----:B-----5:R-:W-:-:S08]  /*0890*/  @P0 DFMA R16, R4, R14, R10 ;  /* 0x0000000e0410022b */ /* 0x020fd0000000000a */
[----:B--2---:R-:W-:-:S11]  /*08a0*/  @!P1 DFMA R16, R6, R8, R16 ;  /* 0x000000080610922b */ /* 0x004fd60000000010 */
.L_x_0:
[----:B------:R-:W0:Y:S01]  /*08b0*/  LDC.64 R4, c[0x0][0x390] ;  /* 0x0000e400ff047b82 */ /* 0x000e220000000a00 */
[----:B------:R-:W-:-:S04]  /*08c0*/  IMAD R3, R0, R3, R2 ;  /* 0x0000000300037224 */ /* 0x000fc800078e0202 */
[----:B0-----:R-:W-:-:S05]  /*08d0*/  IMAD.WIDE R2, R3, 0x8, R4 ;  /* 0x0000000803027825 */ /* 0x001fca00078e0204 */
[----:B------:R-:W-:Y:S01]  /*08e0*/  STG.E.64 desc[UR6][R2.64], R16 ;  /* 0x0000001002007986 */ /* 0x000fe2000c101b06 */
[----:B------:R-:W-:Y:S05]  /*08f0*/  EXIT ;  /* 0x000000000000794d */ /* 0x000fea0003800000 */
.L_x_4:
[----:B------:R-:W-:-:S00]  /*0900*/  BRA `(.L_x_4) ;  /* 0xfffffffc00fc7947 */ /* 0x000fc0000383ffff */
[----:B------:R-:W-:-:S00]  /*0910*/  NOP ;  /* 0x0000000000007918 */ /* 0x000fc00000000000 */
        /* <DEDUP_REMOVED lines=14> */
.L_x_5:


//--------------------- .nv.shared.reserved.0     --------------------------
	.section	.nv.shared.reserved.0,"aw",@nobits
	.weak		__nv_reservedSMEM_offset_0_alias
	.size		__nv_reservedSMEM_offset_0_alias, 0, 64
	.other		__nv_reservedSMEM_offset_0_alias,@"STO_CUDA_RESERVED_SHARED STV_DEFAULT"
__nv_reservedSMEM_offset_0_alias:
	.zero		0
	.zero		64


//--------------------- .nv.constant0._Z6matmulPdS_S_iii --------------------------
	.section	.nv.constant0._Z6matmulPdS_S_iii,"a",@progbits
	.sectionflags	@""
	.align	4
.nv.constant0._Z6matmulPdS_S_iii:
	.zero		932


//--------------------- SYMBOLS --------------------------

	.type		.nv.reservedSmem.offset0,@object
	.size		.nv.reservedSmem.offset0,0x4
